//
// Generated by NVIDIA NVVM Compiler
//
// Compiler Build ID: CL-36424714
// Cuda compilation tools, release 13.0, V13.0.88
// Based on NVVM 20.0.0
//

.version 9.0
.target sm_100
.address_size 64

	// .globl	_Z13staticReversePfPi
.const .align 4 .b8 CM[32] = {0, 0, 64, 64, 0, 0, 128, 64, 0, 0, 160, 64, 0, 0, 192, 64, 0, 0, 192, 64, 0, 0, 160, 64, 0, 0, 128, 64, 0, 0, 64, 64};
// _ZZ13staticReversePfPiE1n has been demoted

.visible .entry _Z13staticReversePfPi(
	.param .u64 .ptr .align 1 _Z13staticReversePfPi_param_0,
	.param .u64 .ptr .align 1 _Z13staticReversePfPi_param_1
)
{
	.reg .pred 	%p<2>;
	.reg .b32 	%r<10>;
	.reg .b32 	%f<5>;
	.reg .b64 	%rd<9>;
	// demoted variable
	.shared .align 4 .b8 _ZZ13staticReversePfPiE1n[4096];
	ld.param.u64 	%rd2, [_Z13staticReversePfPi_param_0];
	ld.param.u64 	%rd3, [_Z13staticReversePfPi_param_1];
	cvta.to.global.u64 	%rd1, %rd2;
	cvta.to.global.u64 	%rd4, %rd3;
	mov.u32 	%r1, %tid.x;
	ld.global.u32 	%r2, [%rd4];
	setp.ne.s32 	%p1, %r2, 1;
	@%p1 bra 	$L__BB0_2;
	cvt.rn.f32.u32 	%f3, %r1;
	shl.b32 	%r7, %r1, 2;
	mov.u32 	%r8, _ZZ13staticReversePfPiE1n;
	add.s32 	%r9, %r8, %r7;
	st.shared.f32 	[%r9], %f3;
	bar.sync 	0;
	ld.shared.f32 	%f4, [%r9];
	mul.wide.u32 	%rd7, %r1, 4;
	add.s64 	%rd8, %rd1, %rd7;
	st.global.f32 	[%rd8], %f4;
	bra.uni 	$L__BB0_3;
$L__BB0_2:
	or.b32  	%r3, %r1, 1024;
	cvt.rn.f32.u32 	%f1, %r3;
	shl.b32 	%r4, %r1, 2;
	mov.u32 	%r5, _ZZ13staticReversePfPiE1n;
	add.s32 	%r6, %r5, %r4;
	st.shared.f32 	[%r6], %f1;
	bar.sync 	0;
	ld.shared.f32 	%f2, [%r6];
	mul.wide.u32 	%rd5, %r1, 4;
	add.s64 	%rd6, %rd1, %rd5;
	st.global.f32 	[%rd6+4096], %f2;
$L__BB0_3:
	ret;

}
	// .globl	_Z13convolution_1PfS_S_ii
.visible .entry _Z13convolution_1PfS_S_ii(
	.param .u64 .ptr .align 1 _Z13convolution_1PfS_S_ii_param_0,
	.param .u64 .ptr .align 1 _Z13convolution_1PfS_S_ii_param_1,
	.param .u64 .ptr .align 1 _Z13convolution_1PfS_S_ii_param_2,
	.param .u32 _Z13convolution_1PfS_S_ii_param_3,
	.param .u32 _Z13convolution_1PfS_S_ii_param_4
)
{
	.reg .pred 	%p<55>;
	.reg .b32 	%r<43>;
	.reg .b32 	%f<96>;
	.reg .b64 	%rd<49>;

	ld.param.u64 	%rd5, [_Z13convolution_1PfS_S_ii_param_1];
	ld.param.u64 	%rd6, [_Z13convolution_1PfS_S_ii_param_2];
	ld.param.u32 	%r28, [_Z13convolution_1PfS_S_ii_param_3];
	ld.param.u32 	%r29, [_Z13convolution_1PfS_S_ii_param_4];
	cvta.to.global.u64 	%rd1, %rd6;
	mov.u32 	%r30, %ctaid.x;
	mov.u32 	%r31, %ntid.x;
	mov.u32 	%r32, %tid.x;
	mad.lo.s32 	%r1, %r30, %r31, %r32;
	shr.u32 	%r33, %r28, 31;
	add.s32 	%r34, %r28, %r33;
	shr.s32 	%r35, %r34, 1;
	sub.s32 	%r2, %r1, %r35;
	setp.lt.s32 	%p1, %r28, 1;
	mov.f32 	%f75, 0f00000000;
	@%p1 bra 	$L__BB1_41;
	and.b32  	%r3, %r28, 7;
	setp.lt.u32 	%p2, %r28, 8;
	mov.f32 	%f75, 0f00000000;
	mov.b32 	%r41, 0;
	@%p2 bra 	$L__BB1_20;
	and.b32  	%r41, %r28, 2147483640;
	mov.f32 	%f75, 0f00000000;
	mov.b32 	%r39, 0;
	mov.u64 	%rd8, CM;
$L__BB1_3:
	.pragma "nounroll";
	add.s32 	%r6, %r2, %r39;
	setp.lt.s32 	%p3, %r6, 0;
	setp.ge.s32 	%p4, %r6, %r29;
	mul.wide.u32 	%rd7, %r39, 4;
	add.s64 	%rd2, %rd8, %rd7;
	or.pred  	%p5, %p3, %p4;
	@%p5 bra 	$L__BB1_5;
	mul.wide.u32 	%rd9, %r6, 4;
	add.s64 	%rd10, %rd1, %rd9;
	ld.global.f32 	%f42, [%rd10];
	ld.const.f32 	%f43, [%rd2];
	fma.rn.f32 	%f75, %f42, %f43, %f75;
$L__BB1_5:
	add.s32 	%r7, %r6, 1;
	setp.lt.s32 	%p6, %r7, 0;
	setp.ge.s32 	%p7, %r7, %r29;
	or.pred  	%p8, %p6, %p7;
	@%p8 bra 	$L__BB1_7;
	mul.wide.u32 	%rd11, %r7, 4;
	add.s64 	%rd12, %rd1, %rd11;
	ld.global.f32 	%f44, [%rd12];
	ld.const.f32 	%f45, [%rd2+4];
	fma.rn.f32 	%f75, %f44, %f45, %f75;
$L__BB1_7:
	add.s32 	%r8, %r6, 2;
	setp.lt.s32 	%p9, %r8, 0;
	setp.ge.s32 	%p10, %r8, %r29;
	or.pred  	%p11, %p9, %p10;
	@%p11 bra 	$L__BB1_9;
	mul.wide.u32 	%rd13, %r8, 4;
	add.s64 	%rd14, %rd1, %rd13;
	ld.global.f32 	%f46, [%rd14];
	ld.const.f32 	%f47, [%rd2+8];
	fma.rn.f32 	%f75, %f46, %f47, %f75;
$L__BB1_9:
	add.s32 	%r9, %r6, 3;
	setp.lt.s32 	%p12, %r9, 0;
	setp.ge.s32 	%p13, %r9, %r29;
	or.pred  	%p14, %p12, %p13;
	@%p14 bra 	$L__BB1_11;
	mul.wide.u32 	%rd15, %r9, 4;
	add.s64 	%rd16, %rd1, %rd15;
	ld.global.f32 	%f48, [%rd16];
	ld.const.f32 	%f49, [%rd2+12];
	fma.rn.f32 	%f75, %f48, %f49, %f75;
$L__BB1_11:
	add.s32 	%r10, %r6, 4;
	setp.lt.s32 	%p15, %r10, 0;
	setp.ge.s32 	%p16, %r10, %r29;
	or.pred  	%p17, %p15, %p16;
	@%p17 bra 	$L__BB1_13;
	mul.wide.u32 	%rd17, %r10, 4;
	add.s64 	%rd18, %rd1, %rd17;
	ld.global.f32 	%f50, [%rd18];
	ld.const.f32 	%f51, [%rd2+16];
	fma.rn.f32 	%f75, %f50, %f51, %f75;
$L__BB1_13:
	add.s32 	%r11, %r6, 5;
	setp.lt.s32 	%p18, %r11, 0;
	setp.ge.s32 	%p19, %r11, %r29;
	or.pred  	%p20, %p18, %p19;
	@%p20 bra 	$L__BB1_15;
	mul.wide.u32 	%rd19, %r11, 4;
	add.s64 	%rd20, %rd1, %rd19;
	ld.global.f32 	%f52, [%rd20];
	ld.const.f32 	%f53, [%rd2+20];
	fma.rn.f32 	%f75, %f52, %f53, %f75;
$L__BB1_15:
	add.s32 	%r12, %r6, 6;
	setp.lt.s32 	%p21, %r12, 0;
	setp.ge.s32 	%p22, %r12, %r29;
	or.pred  	%p23, %p21, %p22;
	@%p23 bra 	$L__BB1_17;
	mul.wide.u32 	%rd21, %r12, 4;
	add.s64 	%rd22, %rd1, %rd21;
	ld.global.f32 	%f54, [%rd22];
	ld.const.f32 	%f55, [%rd2+24];
	fma.rn.f32 	%f75, %f54, %f55, %f75;
$L__BB1_17:
	add.s32 	%r13, %r6, 7;
	setp.lt.s32 	%p24, %r13, 0;
	setp.ge.s32 	%p25, %r13, %r29;
	or.pred  	%p26, %p24, %p25;
	@%p26 bra 	$L__BB1_19;
	mul.wide.u32 	%rd23, %r13, 4;
	add.s64 	%rd24, %rd1, %rd23;
	ld.global.f32 	%f56, [%rd24];
	ld.const.f32 	%f57, [%rd2+28];
	fma.rn.f32 	%f75, %f56, %f57, %f75;
$L__BB1_19:
	add.s32 	%r39, %r39, 8;
	setp.ne.s32 	%p27, %r39, %r41;
	@%p27 bra 	$L__BB1_3;
$L__BB1_20:
	setp.eq.s32 	%p28, %r3, 0;
	@%p28 bra 	$L__BB1_41;
	and.b32  	%r16, %r28, 3;
	setp.lt.u32 	%p29, %r3, 4;
	@%p29 bra 	$L__BB1_31;
	add.s32 	%r17, %r2, %r41;
	setp.lt.s32 	%p30, %r17, 0;
	setp.ge.s32 	%p31, %r17, %r29;
	mul.wide.u32 	%rd25, %r41, 4;
	mov.u64 	%rd26, CM;
	add.s64 	%rd3, %rd26, %rd25;
	or.pred  	%p32, %p30, %p31;
	@%p32 bra 	$L__BB1_24;
	mul.wide.u32 	%rd27, %r17, 4;
	add.s64 	%rd28, %rd1, %rd27;
	ld.global.f32 	%f59, [%rd28];
	ld.const.f32 	%f60, [%rd3];
	fma.rn.f32 	%f75, %f59, %f60, %f75;
$L__BB1_24:
	add.s32 	%r18, %r17, 1;
	setp.lt.s32 	%p33, %r18, 0;
	setp.ge.s32 	%p34, %r18, %r29;
	or.pred  	%p35, %p33, %p34;
	@%p35 bra 	$L__BB1_26;
	mul.wide.u32 	%rd29, %r18, 4;
	add.s64 	%rd30, %rd1, %rd29;
	ld.global.f32 	%f61, [%rd30];
	ld.const.f32 	%f62, [%rd3+4];
	fma.rn.f32 	%f75, %f61, %f62, %f75;
$L__BB1_26:
	add.s32 	%r19, %r17, 2;
	setp.lt.s32 	%p36, %r19, 0;
	setp.ge.s32 	%p37, %r19, %r29;
	or.pred  	%p38, %p36, %p37;
	@%p38 bra 	$L__BB1_28;
	mul.wide.u32 	%rd31, %r19, 4;
	add.s64 	%rd32, %rd1, %rd31;
	ld.global.f32 	%f63, [%rd32];
	ld.const.f32 	%f64, [%rd3+8];
	fma.rn.f32 	%f75, %f63, %f64, %f75;
$L__BB1_28:
	add.s32 	%r20, %r17, 3;
	setp.lt.s32 	%p39, %r20, 0;
	setp.ge.s32 	%p40, %r20, %r29;
	or.pred  	%p41, %p39, %p40;
	@%p41 bra 	$L__BB1_30;
	mul.wide.u32 	%rd33, %r20, 4;
	add.s64 	%rd34, %rd1, %rd33;
	ld.global.f32 	%f65, [%rd34];
	ld.const.f32 	%f66, [%rd3+12];
	fma.rn.f32 	%f75, %f65, %f66, %f75;
$L__BB1_30:
	add.s32 	%r41, %r41, 4;
$L__BB1_31:
	setp.eq.s32 	%p42, %r16, 0;
	@%p42 bra 	$L__BB1_41;
	setp.eq.s32 	%p43, %r16, 1;
	@%p43 bra 	$L__BB1_38;
	add.s32 	%r23, %r2, %r41;
	setp.lt.s32 	%p44, %r23, 0;
	setp.ge.s32 	%p45, %r23, %r29;
	mul.wide.u32 	%rd35, %r41, 4;
	mov.u64 	%rd36, CM;
	add.s64 	%rd4, %rd36, %rd35;
	or.pred  	%p46, %p44, %p45;
	@%p46 bra 	$L__BB1_35;
	mul.wide.u32 	%rd37, %r23, 4;
	add.s64 	%rd38, %rd1, %rd37;
	ld.global.f32 	%f68, [%rd38];
	ld.const.f32 	%f69, [%rd4];
	fma.rn.f32 	%f75, %f68, %f69, %f75;
$L__BB1_35:
	add.s32 	%r24, %r23, 1;
	setp.lt.s32 	%p47, %r24, 0;
	setp.ge.s32 	%p48, %r24, %r29;
	or.pred  	%p49, %p47, %p48;
	@%p49 bra 	$L__BB1_37;
	mul.wide.u32 	%rd39, %r24, 4;
	add.s64 	%rd40, %rd1, %rd39;
	ld.global.f32 	%f70, [%rd40];
	ld.const.f32 	%f71, [%rd4+4];
	fma.rn.f32 	%f75, %f70, %f71, %f75;
$L__BB1_37:
	add.s32 	%r41, %r41, 2;
$L__BB1_38:
	and.b32  	%r38, %r28, 1;
	setp.eq.b32 	%p50, %r38, 1;
	not.pred 	%p51, %p50;
	@%p51 bra 	$L__BB1_41;
	add.s32 	%r27, %r2, %r41;
	setp.lt.s32 	%p52, %r27, 0;
	setp.ge.s32 	%p53, %r27, %r29;
	or.pred  	%p54, %p52, %p53;
	@%p54 bra 	$L__BB1_41;
	mul.wide.u32 	%rd41, %r27, 4;
	add.s64 	%rd42, %rd1, %rd41;
	ld.global.f32 	%f72, [%rd42];
	mul.wide.u32 	%rd43, %r41, 4;
	mov.u64 	%rd44, CM;
	add.s64 	%rd45, %rd44, %rd43;
	ld.const.f32 	%f73, [%rd45];
	fma.rn.f32 	%f75, %f72, %f73, %f75;
$L__BB1_41:
	cvta.to.global.u64 	%rd46, %rd5;
	mul.wide.s32 	%rd47, %r1, 4;
	add.s64 	%rd48, %rd46, %rd47;
	st.global.f32 	[%rd48], %f75;
	ret;

}


// ===== COMPILED SASS (sm_100) =====

	.target	sm_100

	.elftype	@"ET_EXEC"


//--------------------- .note.nv.tkinfo           --------------------------
	.section	.note.nv.tkinfo,"",@"SHT_NOTE"
	.sectionflags	@"SHF_NOTE_NV_TKINFO"
	.tkinfo
        /*0018*/ 	.word	0x00000002
        /*0030*/ 	.string	""
        /*0030*/ 	.string	"ptxas"
        /*0030*/ 	.string	"Cuda compilation tools, release 13.0, V13.0.88"
        /*0030*/ 	.string	"Build cuda_13.0.r13.0/compiler.36424714_0"
        /*0030*/ 	.string	"-arch sm_100 -m 64 "



//--------------------- .note.nv.cuinfo           --------------------------
	.section	.note.nv.cuinfo,"",@"SHT_NOTE"
	.sectionflags	@"SHF_NOTE_NV_CUINFO"
        /*0018*/ 	.short	0x0002
        /*001a*/ 	.short	0x0064
        /*001c*/ 	.short	0x0082
	.zero		2


//--------------------- .nv.info                  --------------------------
	.section	.nv.info,"",@"SHT_CUDA_INFO"
	.align	4


	//----- nvinfo : EIATTR_REGCOUNT
	.align		4
        /*0000*/ 	.byte	0x04, 0x2f
        /*0002*/ 	.short	(.L_2 - .L_1)
	.align		4
.L_1:
        /*0004*/ 	.word	index@(_Z13staticReversePfPi)
        /*0008*/ 	.word	0x0000000c


	//----- nvinfo : EIATTR_FRAME_SIZE
	.align		4
.L_2:
        /*000c*/ 	.byte	0x04, 0x11
        /*000e*/ 	.short	(.L_4 - .L_3)
	.align		4
.L_3:
        /*0010*/ 	.word	index@(_Z13staticReversePfPi)
        /*0014*/ 	.word	0x00000000


	//----- nvinfo : EIATTR_REGCOUNT
	.align		4
.L_4:
        /*0018*/ 	.byte	0x04, 0x2f
        /*001a*/ 	.short	(.L_6 - .L_5)
	.align		4
.L_5:
        /*001c*/ 	.word	index@(_Z13convolution_1PfS_S_ii)
        /*0020*/ 	.word	0x00000020


	//----- nvinfo : EIATTR_FRAME_SIZE
	.align		4
.L_6:
        /*0024*/ 	.byte	0x04, 0x11
        /*0026*/ 	.short	(.L_8 - .L_7)
	.align		4
.L_7:
        /*0028*/ 	.word	index@(_Z13convolution_1PfS_S_ii)
        /*002c*/ 	.word	0x00000000


	//----- nvinfo : EIATTR_MIN_STACK_SIZE
	.align		4
.L_8:
        /*0030*/ 	.byte	0x04, 0x12
        /*0032*/ 	.short	(.L_10 - .L_9)
	.align		4
.L_9:
        /*0034*/ 	.word	index@(_Z13convolution_1PfS_S_ii)
        /*0038*/ 	.word	0x00000000


	//----- nvinfo : EIATTR_MIN_STACK_SIZE
	.align		4
.L_10:
        /*003c*/ 	.byte	0x04, 0x12
        /*003e*/ 	.short	(.L_12 - .L_11)
	.align		4
.L_11:
        /*0040*/ 	.word	index@(_Z13staticReversePfPi)
        /*0044*/ 	.word	0x00000000
.L_12:


//--------------------- .nv.compat                --------------------------
	.section	.nv.compat,"",@"SHT_CUDA_COMPAT_INFO"
	.align	4
        /*0000*/ 	.byte	0x02, 0x09, 0x00, 0x00, 0x02, 0x02, 0x01, 0x00, 0x02, 0x05, 0x05, 0x00, 0x03, 0x07, 0x01, 0x01
        /*0010*/ 	.byte	0x02, 0x03, 0x00, 0x00, 0x02, 0x06, 0x01, 0x00, 0x04, 0x0b, 0x08, 0x00, 0x09, 0x00, 0x00, 0x00
        /*0020*/ 	.byte	0x00, 0x00, 0x00, 0x00


//--------------------- .nv.info._Z13convolution_1PfS_S_ii --------------------------
	.section	.nv.info._Z13convolution_1PfS_S_ii,"",@"SHT_CUDA_INFO"
	.sectionflags	@""
	.align	4


	//----- nvinfo : EIATTR_CUDA_API_VERSION
	.align		4
        /*0000*/ 	.byte	0x04, 0x37
        /*0002*/ 	.short	(.L_14 - .L_13)
.L_13:
        /*0004*/ 	.word	0x00000082


	//----- nvinfo : EIATTR_KPARAM_INFO
	.align		4
.L_14:
        /*0008*/ 	.byte	0x04, 0x17
        /*000a*/ 	.short	(.L_16 - .L_15)
.L_15:
        /*000c*/ 	.word	0x00000000
        /*0010*/ 	.short	0x0004
        /*0012*/ 	.short	0x001c
        /*0014*/ 	.byte	0x00, 0xf0, 0x11, 0x00


	//----- nvinfo : EIATTR_KPARAM_INFO
	.align		4
.L_16:
        /*0018*/ 	.byte	0x04, 0x17
        /*001a*/ 	.short	(.L_18 - .L_17)
.L_17:
        /*001c*/ 	.word	0x00000000
        /*0020*/ 	.short	0x0003
        /*0022*/ 	.short	0x0018
        /*0024*/ 	.byte	0x00, 0xf0, 0x11, 0x00


	//----- nvinfo : EIATTR_KPARAM_INFO
	.align		4
.L_18:
        /*0028*/ 	.byte	0x04, 0x17
        /*002a*/ 	.short	(.L_20 - .L_19)
.L_19:
        /*002c*/ 	.word	0x00000000
        /*0030*/ 	.short	0x0002
        /*0032*/ 	.short	0x0010
        /*0034*/ 	.byte	0x00, 0xf5, 0x21, 0x00


	//----- nvinfo : EIATTR_KPARAM_INFO
	.align		4
.L_20:
        /*0038*/ 	.byte	0x04, 0x17
        /*003a*/ 	.short	(.L_22 - .L_21)
.L_21:
        /*003c*/ 	.word	0x00000000
        /*0040*/ 	.short	0x0001
        /*0042*/ 	.short	0x0008
        /*0044*/ 	.byte	0x00, 0xf5, 0x21, 0x00


	//----- nvinfo : EIATTR_KPARAM_INFO
	.align		4
.L_22:
        /*0048*/ 	.byte	0x04, 0x17
        /*004a*/ 	.short	(.L_24 - .L_23)
.L_23:
        /*004c*/ 	.word	0x00000000
        /*0050*/ 	.short	0x0000
        /*0052*/ 	.short	0x0000
        /*0054*/ 	.byte	0x00, 0xf5, 0x21, 0x00


	//----- nvinfo : EIATTR_SPARSE_MMA_MASK
	.align		4
.L_24:
        /*0058*/ 	.byte	0x03, 0x50
        /*005a*/ 	.short	0x0000


	//----- nvinfo : EIATTR_MAXREG_COUNT
	.align		4
        /*005c*/ 	.byte	0x03, 0x1b
        /*005e*/ 	.short	0x00ff


	//----- nvinfo : EIATTR_MERCURY_ISA_VERSION
	.align		4
        /*0060*/ 	.byte	0x03, 0x5f
        /*0062*/ 	.short	0x0101


	//----- nvinfo : EIATTR_VRC_CTA_INIT_COUNT
	.align		4
        /*0064*/ 	.byte	0x02, 0x4a
	.zero		1
	.zero		1


	//----- nvinfo : EIATTR_EXIT_INSTR_OFFSETS
	.align		4
        /*0068*/ 	.byte	0x04, 0x1c
        /*006a*/ 	.short	(.L_26 - .L_25)


	//   ....[0]....
.L_25:
        /*006c*/ 	.word	0x00000ae0


	//----- nvinfo : EIATTR_CRS_STACK_SIZE
	.align		4
.L_26:
        /*0070*/ 	.byte	0x04, 0x1e
        /*0072*/ 	.short	(.L_28 - .L_27)
.L_27:
        /*0074*/ 	.word	0x00000000


	//----- nvinfo : EIATTR_CBANK_PARAM_SIZE
	.align		4
.L_28:
        /*0078*/ 	.byte	0x03, 0x19
        /*007a*/ 	.short	0x0020


	//----- nvinfo : EIATTR_PARAM_CBANK
	.align		4
        /*007c*/ 	.byte	0x04, 0x0a
        /*007e*/ 	.short	(.L_30 - .L_29)
	.align		4
.L_29:
        /*0080*/ 	.word	index@(.nv.constant0._Z13convolution_1PfS_S_ii)
        /*0084*/ 	.short	0x0380
        /*0086*/ 	.short	0x0020


	//----- nvinfo : EIATTR_SW_WAR
	.align		4
.L_30:
        /*0088*/ 	.byte	0x04, 0x36
        /*008a*/ 	.short	(.L_32 - .L_31)
.L_31:
        /*008c*/ 	.word	0x00000008
.L_32:


//--------------------- .nv.info._Z13staticReversePfPi --------------------------
	.section	.nv.info._Z13staticReversePfPi,"",@"SHT_CUDA_INFO"
	.sectionflags	@""
	.align	4


	//----- nvinfo : EIATTR_CUDA_API_VERSION
	.align		4
        /*0000*/ 	.byte	0x04, 0x37
        /*0002*/ 	.short	(.L_34 - .L_33)
.L_33:
        /*0004*/ 	.word	0x00000082


	//----- nvinfo : EIATTR_KPARAM_INFO
	.align		4
.L_34:
        /*0008*/ 	.byte	0x04, 0x17
        /*000a*/ 	.short	(.L_36 - .L_35)
.L_35:
        /*000c*/ 	.word	0x00000000
        /*0010*/ 	.short	0x0001
        /*0012*/ 	.short	0x0008
        /*0014*/ 	.byte	0x00, 0xf5, 0x21, 0x00


	//----- nvinfo : EIATTR_KPARAM_INFO
	.align		4
.L_36:
        /*0018*/ 	.byte	0x04, 0x17
        /*001a*/ 	.short	(.L_38 - .L_37)
.L_37:
        /*001c*/ 	.word	0x00000000
        /*0020*/ 	.short	0x0000
        /*0022*/ 	.short	0x0000
        /*0024*/ 	.byte	0x00, 0xf5, 0x21, 0x00


	//----- nvinfo : EIATTR_SPARSE_MMA_MASK
	.align		4
.L_38:
        /*0028*/ 	.byte	0x03, 0x50
        /*002a*/ 	.short	0x0000


	//----- nvinfo : EIATTR_MAXREG_COUNT
	.align		4
        /*002c*/ 	.byte	0x03, 0x1b
        /*002e*/ 	.short	0x00ff


	//----- nvinfo : EIATTR_NUM_BARRIERS
	.align		4
        /*0030*/ 	.byte	0x02, 0x4c
        /*0032*/ 	.byte	0x01
	.zero		1


	//----- nvinfo : EIATTR_MERCURY_ISA_VERSION
	.align		4
        /*0034*/ 	.byte	0x03, 0x5f
        /*0036*/ 	.short	0x0101


	//----- nvinfo : EIATTR_VRC_CTA_INIT_COUNT
	.align		4
        /*0038*/ 	.byte	0x02, 0x4a
	.zero		1
	.zero		1


	//----- nvinfo : EIATTR_EXIT_INSTR_OFFSETS
	.align		4
        /*003c*/ 	.byte	0x04, 0x1c
        /*003e*/ 	.short	(.L_40 - .L_39)


	//   ....[0]....
.L_39:
        /*0040*/ 	.word	0x00000120


	//   ....[1]....
        /*0044*/ 	.word	0x000001f0


	//----- nvinfo : EIATTR_CBANK_PARAM_SIZE
	.align		4
.L_40:
        /*0048*/ 	.byte	0x03, 0x19
        /*004a*/ 	.short	0x0010


	//----- nvinfo : EIATTR_PARAM_CBANK
	.align		4
        /*004c*/ 	.byte	0x04, 0x0a
        /*004e*/ 	.short	(.L_42 - .L_41)
	.align		4
.L_41:
        /*0050*/ 	.word	index@(.nv.constant0._Z13staticReversePfPi)
        /*0054*/ 	.short	0x0380
        /*0056*/ 	.short	0x0010


	//----- nvinfo : EIATTR_SW_WAR
	.align		4
.L_42:
        /*0058*/ 	.byte	0x04, 0x36
        /*005a*/ 	.short	(.L_44 - .L_43)
.L_43:
        /*005c*/ 	.word	0x00000008
.L_44:


//--------------------- .nv.callgraph             --------------------------
	.section	.nv.callgraph,"",@"SHT_CUDA_CALLGRAPH"
	.align	4
	.sectionentsize	8
	.align		4
        /*0000*/ 	.word	0x00000000
	.align		4
        /*0004*/ 	.word	0xffffffff
	.align		4
        /*0008*/ 	.word	0x00000000
	.align		4
        /*000c*/ 	.word	0xfffffffe
	.align		4
        /*0010*/ 	.word	0x00000000
	.align		4
        /*0014*/ 	.word	0xfffffffd
	.align		4
        /*0018*/ 	.word	0x00000000
	.align		4
        /*001c*/ 	.word	0xfffffffc


//--------------------- .nv.constant3             --------------------------
	.section	.nv.constant3,"a",@progbits
	.align	4
.nv.constant3:
	.type		CM,@object
	.size		CM,(.L_0 - CM)
CM:
        /*0000*/ 	.byte	0x00, 0x00, 0x40, 0x40, 0x00, 0x00, 0x80, 0x40, 0x00, 0x00, 0xa0, 0x40, 0x00, 0x00, 0xc0, 0x40
        /*0010*/ 	.byte	0x00, 0x00, 0xc0, 0x40, 0x00, 0x00, 0xa0, 0x40, 0x00, 0x00, 0x80, 0x40, 0x00, 0x00, 0x40, 0x40
.L_0:


//--------------------- .text._Z13convolution_1PfS_S_ii --------------------------
	.section	.text._Z13convolution_1PfS_S_ii,"ax",@progbits
	.align	128
        .global         _Z13convolution_1PfS_S_ii
        .type           _Z13convolution_1PfS_S_ii,@function
        .size           _Z13convolution_1PfS_S_ii,(.L_x_9 - _Z13convolution_1PfS_S_ii)
        .other          _Z13convolution_1PfS_S_ii,@"STO_CUDA_ENTRY STV_DEFAULT"
_Z13convolution_1PfS_S_ii:
.text._Z13convolution_1PfS_S_ii:
[----:B------:R-:W-:Y:S01]  /*0000*/  LDC R1, c[0x0][0x37c] ;  /* 0x0000df00ff017b82 */ /* 0x000fe20000000800 */
[----:B------:R-:W0:Y:S01]  /*0010*/  S2R R3, SR_TID.X ;  /* 0x0000000000037919 */ /* 0x000e220000002100 */
[----:B------:R-:W1:Y:S06]  /*0020*/  LDCU UR5, c[0x0][0x398] ;  /* 0x00007300ff0577ac */ /* 0x000e6c0008000800 */
[----:B------:R-:W0:Y:S01]  /*0030*/  S2UR UR4, SR_CTAID.X ;  /* 0x00000000000479c3 */ /* 0x000e220000002500 */
[----:B------:R-:W-:Y:S01]  /*0040*/  HFMA2 R0, -RZ, RZ, 0, 0 ;  /* 0x00000000ff007431 */ /* 0x000fe200000001ff */
[----:B------:R-:W2:Y:S06]  /*0050*/  LDCU.64 UR8, c[0x0][0x358] ;  /* 0x00006b00ff0877ac */ /* 0x000eac0008000a00 */
[----:B------:R-:W0:Y:S01]  /*0060*/  LDC R2, c[0x0][0x360] ;  /* 0x0000d800ff027b82 */ /* 0x000e220000000800 */
[----:B-1----:R-:W-:Y:S01]  /*0070*/  UISETP.GE.AND UP0, UPT, UR5, 0x1, UPT ;  /* 0x000000010500788c */ /* 0x002fe2000bf06270 */
[----:B0-----:R-:W-:-:S08]  /*0080*/  IMAD R2, R2, UR4, R3 ;  /* 0x0000000402027c24 */ /* 0x001fd0000f8e0203 */
[----:B--2---:R-:W-:Y:S05]  /*0090*/  BRA.U !UP0, `(.L_x_0) ;  /* 0x0000000908847547 */ /* 0x004fea000b800000 */
[----:B------:R-:W-:Y:S01]  /*00a0*/  UISETP.GE.U32.AND UP0, UPT, UR5, 0x8, UPT ;  /* 0x000000080500788c */ /* 0x000fe2000bf06070 */
[----:B------:R-:W-:Y:S01]  /*00b0*/  MOV R0, RZ ;  /* 0x000000ff00007202 */ /* 0x000fe20000000f00 */
[----:B------:R-:W-:Y:S01]  /*00c0*/  ULEA.HI UR4, UR5, UR5, URZ, 0x1 ;  /* 0x0000000505047291 */ /* 0x000fe2000f8f08ff */
[----:B------:R-:W-:Y:S01]  /*00d0*/  IMAD.MOV.U32 R3, RZ, RZ, RZ ;  /* 0x000000ffff037224 */ /* 0x000fe200078e00ff */
[----:B------:R-:W-:Y:S02]  /*00e0*/  ULOP3.LUT UR6, UR5, 0x7, URZ, 0xc0, !UPT ;  /* 0x0000000705067892 */ /* 0x000fe4000f8ec0ff */
[----:B------:R-:W-:Y:S02]  /*00f0*/  USHF.R.S32.HI UR4, URZ, 0x1, UR4 ;  /* 0x00000001ff047899 */ /* 0x000fe40008011404 */
[----:B------:R-:W-:-:S04]  /*0100*/  UISETP.NE.AND UP1, UPT, UR6, URZ, UPT ;  /* 0x000000ff0600728c */ /* 0x000fc8000bf25270 */
[----:B------:R-:W-:Y:S01]  /*0110*/  IADD3 R4, PT, PT, R2, -UR4, RZ ;  /* 0x8000000402047c10 */ /* 0x000fe2000fffe0ff */
[----:B------:R-:W-:Y:S06]  /*0120*/  BRA.U !UP0, `(.L_x_1) ;  /* 0x0000000508247547 */ /* 0x000fec000b800000 */
[----:B------:R-:W-:Y:S01]  /*0130*/  ULOP3.LUT UR4, UR5, 0x7ffffff8, URZ, 0xc0, !UPT ;  /* 0x7ffffff805047892 */ /* 0x000fe2000f8ec0ff */
[----:B------:R-:W-:Y:S01]  /*0140*/  IMAD.MOV.U32 R0, RZ, RZ, RZ ;  /* 0x000000ffff007224 */ /* 0x000fe200078e00ff */
[----:B------:R-:W-:Y:S01]  /*0150*/  MOV R7, RZ ;  /* 0x000000ff00077202 */ /* 0x000fe20000000f00 */
[----:B------:R-:W0:Y:S03]  /*0160*/  LDCU UR7, c[0x0][0x39c] ;  /* 0x00007380ff0777ac */ /* 0x000e260008000800 */
[----:B------:R-:W-:-:S07]  /*0170*/  IMAD.U32 R3, RZ, RZ, UR4 ;  /* 0x00000004ff037e24 */ /* 0x000fce000f8e00ff */
.L_x_2:
[----:B------:R-:W-:-:S04]  /*0180*/  IADD3 R25, PT, PT, R4, R7, RZ ;  /* 0x0000000704197210 */ /* 0x000fc80007ffe0ff */
[----:B0-----:R-:W-:-:S04]  /*0190*/  ISETP.GE.AND P6, PT, R25, UR7, PT ;  /* 0x0000000719007c0c */ /* 0x001fc8000bfc6270 */
[----:B------:R-:W-:-:S13]  /*01a0*/  ISETP.LT.OR P6, PT, R25, RZ, P6 ;  /* 0x000000ff1900720c */ /* 0x000fda00037c1670 */
[----:B------:R-:W0:Y:S02]  /*01b0*/  @!P6 LDC.64 R8, c[0x0][0x390] ;  /* 0x0000e400ff08eb82 */ /* 0x000e240000000a00 */
[----:B0-----:R-:W-:-:S05]  /*01c0*/  @!P6 IMAD.WIDE.U32 R8, R25, 0x4, R8 ;  /* 0x000000041908e825 */ /* 0x001fca00078e0008 */
[----:B------:R0:W2:Y:S01]  /*01d0*/  @!P6 LDG.E R11, desc[UR8][R8.64] ;  /* 0x00000008080be981 */ /* 0x0000a2000c1e1900 */
[----:B------:R-:W-:Y:S01]  /*01e0*/  VIADD R15, R25, 0x1 ;  /* 0x00000001190f7836 */ /* 0x000fe20000000000 */
[----:B------:R-:W-:Y:S01]  /*01f0*/  SHF.L.U32 R5, R7, 0x2, RZ ;  /* 0x0000000207057819 */ /* 0x000fe200000006ff */
[C---:B------:R-:W-:Y:S01]  /*0200*/  VIADD R29, R25.reuse, 0x2 ;  /* 0x00000002191d7836 */ /* 0x040fe20000000000 */
[C---:B------:R-:W-:Y:S01]  /*0210*/  IADD3 R27, PT, PT, R25.reuse, 0x3, RZ ;  /* 0x00000003191b7810 */ /* 0x040fe20007ffe0ff */
[----:B------:R-:W-:Y:S01]  /*0220*/  VIADD R6, R25, 0x4 ;  /* 0x0000000419067836 */ /* 0x000fe20000000000 */
[----:B------:R-:W-:Y:S01]  /*0230*/  ISETP.GE.AND P0, PT, R15, UR7, PT ;  /* 0x000000070f007c0c */ /* 0x000fe2000bf06270 */
[----:B------:R-:W2:Y:S01]  /*0240*/  @!P6 LDC R10, c[0x3][R5] ;  /* 0x00c00000050aeb82 */ /* 0x000ea20000000800 */
[----:B------:R-:W-:Y:S02]  /*0250*/  ISETP.GE.AND P1, PT, R29, UR7, PT ;  /* 0x000000071d007c0c */ /* 0x000fe4000bf26270 */
[----:B------:R-:W-:Y:S01]  /*0260*/  ISETP.LT.OR P0, PT, R15, RZ, P0 ;  /* 0x000000ff0f00720c */ /* 0x000fe20000701670 */
[----:B0-----:R-:W-:Y:S01]  /*0270*/  VIADD R9, R25, 0x6 ;  /* 0x0000000619097836 */ /* 0x001fe20000000000 */
[----:B------:R-:W-:-:S02]  /*0280*/  ISETP.GE.AND P2, PT, R27, UR7, PT ;  /* 0x000000071b007c0c */ /* 0x000fc4000bf46270 */
[----:B------:R-:W-:Y:S02]  /*0290*/  ISETP.LT.OR P1, PT, R29, RZ, P1 ;  /* 0x000000ff1d00720c */ /* 0x000fe40000f21670 */
[----:B------:R-:W-:Y:S02]  /*02a0*/  IADD3 R8, PT, PT, R25, 0x5, RZ ;  /* 0x0000000519087810 */ /* 0x000fe40007ffe0ff */
[----:B------:R-:W-:Y:S02]  /*02b0*/  ISETP.GE.AND P3, PT, R6, UR7, PT ;  /* 0x0000000706007c0c */ /* 0x000fe4000bf66270 */
[----:B------:R-:W-:Y:S02]  /*02c0*/  ISETP.LT.OR P2, PT, R27, RZ, P2 ;  /* 0x000000ff1b00720c */ /* 0x000fe40001741670 */
[----:B------:R-:W-:Y:S01]  /*02d0*/  ISETP.GE.AND P5, PT, R8, UR7, PT ;  /* 0x0000000708007c0c */ /* 0x000fe2000bfa6270 */
[----:B------:R-:W0:Y:S01]  /*02e0*/  @!P0 LDC.64 R22, c[0x0][0x390] ;  /* 0x0000e400ff168b82 */ /* 0x000e220000000a00 */
[----:B------:R-:W-:-:S02]  /*02f0*/  ISETP.LT.OR P3, PT, R6, RZ, P3 ;  /* 0x000000ff0600720c */ /* 0x000fc40001f61670 */
[----:B------:R-:W-:Y:S02]  /*0300*/  IADD3 R25, PT, PT, R25, 0x7, RZ ;  /* 0x0000000719197810 */ /* 0x000fe40007ffe0ff */
[C---:B------:R-:W-:Y:S02]  /*0310*/  ISETP.GE.AND P4, PT, R9.reuse, UR7, PT ;  /* 0x0000000709007c0c */ /* 0x040fe4000bf86270 */
[----:B------:R-:W-:Y:S01]  /*0320*/  ISETP.LT.OR P5, PT, R8, RZ, P5 ;  /* 0x000000ff0800720c */ /* 0x000fe20002fa1670 */
[----:B------:R-:W1:Y:S01]  /*0330*/  @!P1 LDC.64 R20, c[0x0][0x390] ;  /* 0x0000e400ff149b82 */ /* 0x000e620000000a00 */
[----:B------:R-:W-:-:S07]  /*0340*/  ISETP.LT.OR P4, PT, R9, RZ, P4 ;  /* 0x000000ff0900720c */ /* 0x000fce0002781670 */
[----:B------:R-:W3:Y:S08]  /*0350*/  @!P2 LDC.64 R18, c[0x0][0x390] ;  /* 0x0000e400ff12ab82 */ /* 0x000ef00000000a00 */
[----:B------:R-:W4:Y:S01]  /*0360*/  @!P5 LDC.64 R12, c[0x0][0x390] ;  /* 0x0000e400ff0cdb82 */ /* 0x000f220000000a00 */
[----:B0-----:R-:W-:-:S06]  /*0370*/  @!P0 IMAD.WIDE.U32 R22, R15, 0x4, R22 ;  /* 0x000000040f168825 */ /* 0x001fcc00078e0016 */
[----:B------:R-:W5:Y:S01]  /*0380*/  @!P0 LDG.E R23, desc[UR8][R22.64] ;  /* 0x0000000816178981 */ /* 0x000f62000c1e1900 */
[----:B------:R-:W0:Y:S01]  /*0390*/  @!P4 LDC.64 R16, c[0x0][0x390] ;  /* 0x0000e400ff10cb82 */ /* 0x000e220000000a00 */
[----:B-1----:R-:W-:-:S06]  /*03a0*/  @!P1 IMAD.WIDE.U32 R20, R29, 0x4, R20 ;  /* 0x000000041d149825 */ /* 0x002fcc00078e0014 */
[----:B------:R-:W5:Y:S01]  /*03b0*/  @!P1 LDG.E R21, desc[UR8][R20.64] ;  /* 0x0000000814159981 */ /* 0x000f62000c1e1900 */
[----:B---3--:R-:W-:-:S06]  /*03c0*/  @!P2 IMAD.WIDE.U32 R18, R27, 0x4, R18 ;  /* 0x000000041b12a825 */ /* 0x008fcc00078e0012 */
[----:B------:R1:W3:Y:S01]  /*03d0*/  @!P2 LDG.E R19, desc[UR8][R18.64] ;  /* 0x000000081213a981 */ /* 0x0002e2000c1e1900 */
[----:B----4-:R-:W-:-:S06]  /*03e0*/  @!P5 IMAD.WIDE.U32 R12, R8, 0x4, R12 ;  /* 0x00000004080cd825 */ /* 0x010fcc00078e000c */
[----:B------:R-:W4:Y:S01]  /*03f0*/  @!P5 LDG.E R13, desc[UR8][R12.64] ;  /* 0x000000080c0dd981 */ /* 0x000f22000c1e1900 */
[----:B0-----:R-:W-:-:S06]  /*0400*/  @!P4 IMAD.WIDE.U32 R16, R9, 0x4, R16 ;  /* 0x000000040910c825 */ /* 0x001fcc00078e0010 */
[----:B------:R-:W4:Y:S01]  /*0410*/  @!P4 LDG.E R17, desc[UR8][R16.64] ;  /* 0x000000081011c981 */ /* 0x000f22000c1e1900 */
[----:B--2---:R-:W-:Y:S01]  /*0420*/  @!P6 FFMA R0, R11, R10, R0 ;  /* 0x0000000a0b00e223 */ /* 0x004fe20000000000 */
[C---:B------:R-:W-:Y:S01]  /*0430*/  ISETP.GE.AND P6, PT, R25.reuse, UR7, PT ;  /* 0x0000000719007c0c */ /* 0x040fe2000bfc6270 */
[----:B------:R-:W0:Y:S03]  /*0440*/  @!P3 LDC.64 R10, c[0x0][0x390] ;  /* 0x0000e400ff0abb82 */ /* 0x000e260000000a00 */
[----:B------:R-:W-:-:S13]  /*0450*/  ISETP.LT.OR P6, PT, R25, RZ, P6 ;  /* 0x000000ff1900720c */ /* 0x000fda00037c1670 */
[----:B------:R-:W2:Y:S01]  /*0460*/  @!P6 LDC.64 R14, c[0x0][0x390] ;  /* 0x0000e400ff0eeb82 */ /* 0x000ea20000000a00 */
[----:B0-----:R-:W-:-:S06]  /*0470*/  @!P3 IMAD.WIDE.U32 R10, R6, 0x4, R10 ;  /* 0x00000004060ab825 */ /* 0x001fcc00078e000a */
[----:B------:R0:W4:Y:S01]  /*0480*/  @!P3 LDG.E R11, desc[UR8][R10.64] ;  /* 0x000000080a0bb981 */ /* 0x000122000c1e1900 */
[----:B--2---:R-:W-:-:S06]  /*0490*/  @!P6 IMAD.WIDE.U32 R14, R25, 0x4, R14 ;  /* 0x00000004190ee825 */ /* 0x004fcc00078e000e */
[----:B------:R-:W2:Y:S01]  /*04a0*/  @!P6 LDG.E R15, desc[UR8][R14.64] ;  /* 0x000000080e0fe981 */ /* 0x000ea2000c1e1900 */
[----:B------:R-:W5:Y:S08]  /*04b0*/  @!P0 LDC R6, c[0x3][R5+0x4] ;  /* 0x00c0010005068b82 */ /* 0x000f700000000800 */
[----:B------:R-:W3:Y:S08]  /*04c0*/  @!P1 LDC R8, c[0x3][R5+0x8] ;  /* 0x00c0020005089b82 */ /* 0x000ef00000000800 */
[----:B------:R-:W3:Y:S08]  /*04d0*/  @!P2 LDC R9, c[0x3][R5+0xc] ;  /* 0x00c003000509ab82 */ /* 0x000ef00000000800 */
[----:B-1----:R-:W4:Y:S01]  /*04e0*/  @!P3 LDC R18, c[0x3][R5+0x10] ;  /* 0x00c004000512bb82 */ /* 0x002f220000000800 */
[----:B-----5:R-:W-:-:S07]  /*04f0*/  @!P0 FFMA R0, R23, R6, R0 ;  /* 0x0000000617008223 */ /* 0x020fce0000000000 */
[----:B------:R-:W1:Y:S08]  /*0500*/  @!P5 LDC R20, c[0x3][R5+0x14] ;  /* 0x00c005000514db82 */ /* 0x000e700000000800 */
[----:B0-----:R-:W0:Y:S01]  /*0510*/  @!P4 LDC R10, c[0x3][R5+0x18] ;  /* 0x00c00600050acb82 */ /* 0x001e220000000800 */
[----:B---3--:R-:W-:Y:S01]  /*0520*/  @!P1 FFMA R0, R21, R8, R0 ;  /* 0x0000000815009223 */ /* 0x008fe20000000000 */
[----:B------:R-:W-:-:S06]  /*0530*/  VIADD R7, R7, 0x8 ;  /* 0x0000000807077836 */ /* 0x000fcc0000000000 */
[----:B------:R-:W2:Y:S01]  /*0540*/  @!P6 LDC R6, c[0x3][R5+0x1c] ;  /* 0x00c007000506eb82 */ /* 0x000ea20000000800 */
[----:B------:R-:W-:Y:S01]  /*0550*/  @!P2 FFMA R0, R19, R9, R0 ;  /* 0x000000091300a223 */ /* 0x000fe20000000000 */
[----:B------:R-:W-:-:S03]  /*0560*/  ISETP.NE.AND P0, PT, R7, R3, PT ;  /* 0x000000030700720c */ /* 0x000fc60003f05270 */
[----:B----4-:R-:W-:-:S04]  /*0570*/  @!P3 FFMA R0, R11, R18, R0 ;  /* 0x000000120b00b223 */ /* 0x010fc80000000000 */
[----:B-1----:R-:W-:-:S04]  /*0580*/  @!P5 FFMA R0, R13, R20, R0 ;  /* 0x000000140d00d223 */ /* 0x002fc80000000000 */
[----:B0-----:R-:W-:-:S04]  /*0590*/  @!P4 FFMA R0, R17, R10, R0 ;  /* 0x0000000a1100c223 */ /* 0x001fc80000000000 */
[----:B--2---:R-:W-:Y:S01]  /*05a0*/  @!P6 FFMA R0, R15, R6, R0 ;  /* 0x000000060f00e223 */ /* 0x004fe20000000000 */
[----:B------:R-:W-:Y:S06]  /*05b0*/  @P0 BRA `(.L_x_2) ;  /* 0xfffffff800f00947 */ /* 0x000fec000383ffff */
.L_x_1:
[----:B------:R-:W-:Y:S05]  /*05c0*/  BRA.U !UP1, `(.L_x_0) ;  /* 0x0000000509387547 */ /* 0x000fea000b800000 */
[----:B------:R-:W0:Y:S01]  /*05d0*/  LDCU UR4, c[0x0][0x398] ;  /* 0x00007300ff0477ac */ /* 0x000e220008000800 */
[----:B------:R-:W-:Y:S02]  /*05e0*/  UISETP.GE.U32.AND UP0, UPT, UR6, 0x4, UPT ;  /* 0x000000040600788c */ /* 0x000fe4000bf06070 */
[----:B0-----:R-:W-:-:S04]  /*05f0*/  ULOP3.LUT UR5, UR4, 0x3, URZ, 0xc0, !UPT ;  /* 0x0000000304057892 */ /* 0x001fc8000f8ec0ff */
[----:B------:R-:W-:-:S03]  /*0600*/  UISETP.NE.AND UP1, UPT, UR5, URZ, UPT ;  /* 0x000000ff0500728c */ /* 0x000fc6000bf25270 */
[----:B------:R-:W-:Y:S08]  /*0610*/  BRA.U !UP0, `(.L_x_3) ;  /* 0x00000001088c7547 */ /* 0x000ff0000b800000 */
[----:B------:R-:W0:Y:S01]  /*0620*/  LDCU UR6, c[0x0][0x39c] ;  /* 0x00007380ff0677ac */ /* 0x000e220008000800 */
[----:B------:R-:W-:-:S04]  /*0630*/  IADD3 R5, PT, PT, R4, R3, RZ ;  /* 0x0000000304057210 */ /* 0x000fc80007ffe0ff */
[C---:B------:R-:W-:Y:S01]  /*0640*/  IADD3 R17, PT, PT, R5.reuse, 0x2, RZ ;  /* 0x0000000205117810 */ /* 0x040fe20007ffe0ff */
[C---:B------:R-:W-:Y:S02]  /*0650*/  VIADD R15, R5.reuse, 0x1 ;  /* 0x00000001050f7836 */ /* 0x040fe40000000000 */
[C---:B------:R-:W-:Y:S01]  /*0660*/  VIADD R19, R5.reuse, 0x3 ;  /* 0x0000000305137836 */ /* 0x040fe20000000000 */
[----:B0-----:R-:W-:Y:S02]  /*0670*/  ISETP.GE.AND P0, PT, R5, UR6, PT ;  /* 0x0000000605007c0c */ /* 0x001fe4000bf06270 */
[----:B------:R-:W-:Y:S02]  /*0680*/  ISETP.GE.AND P1, PT, R15, UR6, PT ;  /* 0x000000060f007c0c */ /* 0x000fe4000bf26270 */
[----:B------:R-:W-:Y:S02]  /*0690*/  ISETP.LT.OR P0, PT, R5, RZ, P0 ;  /* 0x000000ff0500720c */ /* 0x000fe40000701670 */
[----:B------:R-:W-:-:S02]  /*06a0*/  ISETP.GE.AND P2, PT, R17, UR6, PT ;  /* 0x0000000611007c0c */ /* 0x000fc4000bf46270 */
[----:B------:R-:W-:Y:S02]  /*06b0*/  ISETP.LT.OR P1, PT, R15, RZ, P1 ;  /* 0x000000ff0f00720c */ /* 0x000fe40000f21670 */
[----:B------:R-:W-:Y:S02]  /*06c0*/  ISETP.GE.AND P3, PT, R19, UR6, PT ;  /* 0x0000000613007c0c */ /* 0x000fe4000bf66270 */
[----:B------:R-:W-:Y:S02]  /*06d0*/  ISETP.LT.OR P2, PT, R17, RZ, P2 ;  /* 0x000000ff1100720c */ /* 0x000fe40001741670 */
[----:B------:R-:W-:-:S03]  /*06e0*/  ISETP.LT.OR P3, PT, R19, RZ, P3 ;  /* 0x000000ff1300720c */ /* 0x000fc60001f61670 */
[----:B------:R-:W0:Y:S08]  /*06f0*/  @!P0 LDC.64 R10, c[0x0][0x390] ;  /* 0x0000e400ff0a8b82 */ /* 0x000e300000000a00 */
[----:B------:R-:W1:Y:S08]  /*0700*/  @!P1 LDC.64 R12, c[0x0][0x390] ;  /* 0x0000e400ff0c9b82 */ /* 0x000e700000000a00 */
[----:B------:R-:W2:Y:S08]  /*0710*/  @!P2 LDC.64 R8, c[0x0][0x390] ;  /* 0x0000e400ff08ab82 */ /* 0x000eb00000000a00 */
[----:B------:R-:W3:Y:S01]  /*0720*/  @!P3 LDC.64 R6, c[0x0][0x390] ;  /* 0x0000e400ff06bb82 */ /* 0x000ee20000000a00 */
[----:B0-----:R-:W-:-:S06]  /*0730*/  @!P0 IMAD.WIDE.U32 R10, R5, 0x4, R10 ;  /* 0x00000004050a8825 */ /* 0x001fcc00078e000a */
[----:B------:R-:W4:Y:S01]  /*0740*/  @!P0 LDG.E R11, desc[UR8][R10.64] ;  /* 0x000000080a0b8981 */ /* 0x000f22000c1e1900 */
[----:B-1----:R-:W-:-:S06]  /*0750*/  @!P1 IMAD.WIDE.U32 R12, R15, 0x4, R12 ;  /* 0x000000040f0c9825 */ /* 0x002fcc00078e000c */
[----:B------:R-:W5:Y:S01]  /*0760*/  @!P1 LDG.E R13, desc[UR8][R12.64] ;  /* 0x000000080c0d9981 */ /* 0x000f62000c1e1900 */
[----:B--2---:R-:W-:-:S06]  /*0770*/  @!P2 IMAD.WIDE.U32 R8, R17, 0x4, R8 ;  /* 0x000000041108a825 */ /* 0x004fcc00078e0008 */
[----:B------:R-:W2:Y:S01]  /*0780*/  @!P2 LDG.E R9, desc[UR8][R8.64] ;  /* 0x000000080809a981 */ /* 0x000ea2000c1e1900 */
[----:B---3--:R-:W-:-:S06]  /*0790*/  @!P3 IMAD.WIDE.U32 R6, R19, 0x4, R6 ;  /* 0x000000041306b825 */ /* 0x008fcc00078e0006 */
[----:B------:R-:W3:Y:S01]  /*07a0*/  @!P3 LDG.E R7, desc[UR8][R6.64] ;  /* 0x000000080607b981 */ /* 0x000ee2000c1e1900 */
[----:B------:R-:W-:-:S04]  /*07b0*/  SHF.L.U32 R5, R3, 0x2, RZ ;  /* 0x0000000203057819 */ /* 0x000fc800000006ff */
[----:B------:R-:W4:Y:S08]  /*07c0*/  @!P0 LDC R14, c[0x3][R5] ;  /* 0x00c00000050e8b82 */ /* 0x000f300000000800 */
[----:B------:R-:W5:Y:S08]  /*07d0*/  @!P1 LDC R15, c[0x3][R5+0x4] ;  /* 0x00c00100050f9b82 */ /* 0x000f700000000800 */
[----:B------:R-:W2:Y:S08]  /*07e0*/  @!P2 LDC R16, c[0x3][R5+0x8] ;  /* 0x00c002000510ab82 */ /* 0x000eb00000000800 */
[----:B------:R-:W3:Y:S01]  /*07f0*/  @!P3 LDC R17, c[0x3][R5+0xc] ;  /* 0x00c003000511bb82 */ /* 0x000ee20000000800 */
[----:B------:R-:W-:-:S02]  /*0800*/  VIADD R3, R3, 0x4 ;  /* 0x0000000403037836 */ /* 0x000fc40000000000 */
[----:B----4-:R-:W-:-:S04]  /*0810*/  @!P0 FFMA R0, R11, R14, R0 ;  /* 0x0000000e0b008223 */ /* 0x010fc80000000000 */
[----:B-----5:R-:W-:-:S04]  /*0820*/  @!P1 FFMA R0, R13, R15, R0 ;  /* 0x0000000f0d009223 */ /* 0x020fc80000000000 */
[----:B--2---:R-:W-:-:S04]  /*0830*/  @!P2 FFMA R0, R9, R16, R0 ;  /* 0x000000100900a223 */ /* 0x004fc80000000000 */
[----:B---3--:R-:W-:-:S07]  /*0840*/  @!P3 FFMA R0, R7, R17, R0 ;  /* 0x000000110700b223 */ /* 0x008fce0000000000 */
.L_x_3:
[----:B------:R-:W-:Y:S05]  /*0850*/  BRA.U !UP1, `(.L_x_0) ;  /* 0x0000000109947547 */ /* 0x000fea000b800000 */
[----:B------:R-:W-:Y:S02]  /*0860*/  UISETP.NE.AND UP0, UPT, UR5, 0x1, UPT ;  /* 0x000000010500788c */ /* 0x000fe4000bf05270 */
[----:B------:R-:W-:-:S04]  /*0870*/  ULOP3.LUT UR4, UR4, 0x1, URZ, 0xc0, !UPT ;  /* 0x0000000104047892 */ /* 0x000fc8000f8ec0ff */
[----:B------:R-:W-:-:S03]  /*0880*/  UISETP.NE.U32.AND UP1, UPT, UR4, 0x1, UPT ;  /* 0x000000010400788c */ /* 0x000fc6000bf25070 */
[----:B------:R-:W-:Y:S08]  /*0890*/  BRA.U !UP0, `(.L_x_4) ;  /* 0x00000001084c7547 */ /* 0x000ff0000b800000 */
[----:B------:R-:W0:Y:S01]  /*08a0*/  LDCU UR4, c[0x0][0x39c] ;  /* 0x00007380ff0477ac */ /* 0x000e220008000800 */
[----:B------:R-:W-:-:S05]  /*08b0*/  IADD3 R11, PT, PT, R4, R3, RZ ;  /* 0x00000003040b7210 */ /* 0x000fca0007ffe0ff */
[C---:B------:R-:W-:Y:S01]  /*08c0*/  VIADD R5, R11.reuse, 0x1 ;  /* 0x000000010b057836 */ /* 0x040fe20000000000 */
[----:B0-----:R-:W-:-:S04]  /*08d0*/  ISETP.GE.AND P0, PT, R11, UR4, PT ;  /* 0x000000040b007c0c */ /* 0x001fc8000bf06270 */
[----:B------:R-:W-:Y:S02]  /*08e0*/  ISETP.GE.AND P1, PT, R5, UR4, PT ;  /* 0x0000000405007c0c */ /* 0x000fe4000bf26270 */
[----:B------:R-:W-:Y:S02]  /*08f0*/  ISETP.LT.OR P0, PT, R11, RZ, P0 ;  /* 0x000000ff0b00720c */ /* 0x000fe40000701670 */
[----:B------:R-:W-:-:S11]  /*0900*/  ISETP.LT.OR P1, PT, R5, RZ, P1 ;  /* 0x000000ff0500720c */ /* 0x000fd60000f21670 */
[----:B------:R-:W0:Y:S08]  /*0910*/  @!P0 LDC.64 R6, c[0x0][0x390] ;  /* 0x0000e400ff068b82 */ /* 0x000e300000000a00 */
[----:B------:R-:W1:Y:S01]  /*0920*/  @!P1 LDC.64 R8, c[0x0][0x390] ;  /* 0x0000e400ff089b82 */ /* 0x000e620000000a00 */
[----:B0-----:R-:W-:-:S06]  /*0930*/  @!P0 IMAD.WIDE.U32 R6, R11, 0x4, R6 ;  /* 0x000000040b068825 */ /* 0x001fcc00078e0006 */
[----:B------:R-:W2:Y:S01]  /*0940*/  @!P0 LDG.E R7, desc[UR8][R6.64] ;  /* 0x0000000806078981 */ /* 0x000ea2000c1e1900 */
[----:B-1----:R-:W-:-:S06]  /*0950*/  @!P1 IMAD.WIDE.U32 R8, R5, 0x4, R8 ;  /* 0x0000000405089825 */ /* 0x002fcc00078e0008 */
[----:B------:R-:W3:Y:S01]  /*0960*/  @!P1 LDG.E R9, desc[UR8][R8.64] ;  /* 0x0000000808099981 */ /* 0x000ee2000c1e1900 */
[----:B------:R-:W-:-:S04]  /*0970*/  SHF.L.U32 R11, R3, 0x2, RZ ;  /* 0x00000002030b7819 */ /* 0x000fc800000006ff */
[----:B------:R-:W2:Y:S08]  /*0980*/  @!P0 LDC R5, c[0x3][R11] ;  /* 0x00c000000b058b82 */ /* 0x000eb00000000800 */
[----:B------:R-:W3:Y:S01]  /*0990*/  @!P1 LDC R10, c[0x3][R11+0x4] ;  /* 0x00c001000b0a9b82 */ /* 0x000ee20000000800 */
[----:B------:R-:W-:Y:S02]  /*09a0*/  VIADD R3, R3, 0x2 ;  /* 0x0000000203037836 */ /* 0x000fe40000000000 */
[----:B--2---:R-:W-:-:S04]  /*09b0*/  @!P0 FFMA R0, R7, R5, R0 ;  /* 0x0000000507008223 */ /* 0x004fc80000000000 */
[----:B---3--:R-:W-:-:S07]  /*09c0*/  @!P1 FFMA R0, R9, R10, R0 ;  /* 0x0000000a09009223 */ /* 0x008fce0000000000 */
.L_x_4:
[----:B------:R-:W-:Y:S05]  /*09d0*/  BRA.U UP1, `(.L_x_0) ;  /* 0x0000000101347547 */ /* 0x000fea000b800000 */
[----:B------:R-:W0:Y:S01]  /*09e0*/  LDCU UR4, c[0x0][0x39c] ;  /* 0x00007380ff0477ac */ /* 0x000e220008000800 */
[----:B------:R-:W-:Y:S01]  /*09f0*/  IADD3 R7, PT, PT, R4, R3, RZ ;  /* 0x0000000304077210 */ /* 0x000fe20007ffe0ff */
[----:B------:R-:W-:Y:S03]  /*0a00*/  BSSY.RECONVERGENT B0, `(.L_x_0) ;  /* 0x000000a000007945 */ /* 0x000fe60003800200 */
[----:B0-----:R-:W-:-:S04]  /*0a10*/  ISETP.GE.AND P0, PT, R7, UR4, PT ;  /* 0x0000000407007c0c */ /* 0x001fc8000bf06270 */
[----:B------:R-:W-:-:S13]  /*0a20*/  ISETP.LT.OR P0, PT, R7, RZ, P0 ;  /* 0x000000ff0700720c */ /* 0x000fda0000701670 */
[----:B------:R-:W-:Y:S05]  /*0a30*/  @P0 BRA `(.L_x_5) ;  /* 0x0000000000180947 */ /* 0x000fea0003800000 */
[----:B------:R-:W0:Y:S02]  /*0a40*/  LDC.64 R4, c[0x0][0x390] ;  /* 0x0000e400ff047b82 */ /* 0x000e240000000a00 */
[----:B0-----:R-:W-:-:S06]  /*0a50*/  IMAD.WIDE.U32 R4, R7, 0x4, R4 ;  /* 0x0000000407047825 */ /* 0x001fcc00078e0004 */
[----:B------:R-:W2:Y:S01]  /*0a60*/  LDG.E R5, desc[UR8][R4.64] ;  /* 0x0000000804057981 */ /* 0x000ea2000c1e1900 */
[----:B------:R-:W-:-:S06]  /*0a70*/  IMAD.SHL.U32 R3, R3, 0x4, RZ ;  /* 0x0000000403037824 */ /* 0x000fcc00078e00ff */
[----:B------:R-:W2:Y:S02]  /*0a80*/  LDC R3, c[0x3][R3] ;  /* 0x00c0000003037b82 */ /* 0x000ea40000000800 */
[----:B--2---:R-:W-:-:S07]  /*0a90*/  FFMA R0, R5, R3, R0 ;  /* 0x0000000305007223 */ /* 0x004fce0000000000 */
.L_x_5:
[----:B------:R-:W-:Y:S05]  /*0aa0*/  BSYNC.RECONVERGENT B0 ;  /* 0x0000000000007941 */ /* 0x000fea0003800200 */
.L_x_0:
[----:B------:R-:W0:Y:S02]  /*0ab0*/  LDC.64 R4, c[0x0][0x388] ;  /* 0x0000e200ff047b82 */ /* 0x000e240000000a00 */
[----:B0-----:R-:W-:-:S05]  /*0ac0*/  IMAD.WIDE R2, R2, 0x4, R4 ;  /* 0x0000000402027825 */ /* 0x001fca00078e0204 */
[----:B------:R-:W-:Y:S01]  /*0ad0*/  STG.E desc[UR8][R2.64], R0 ;  /* 0x0000000002007986 */ /* 0x000fe2000c101908 */
[----:B------:R-:W-:Y:S05]  /*0ae0*/  EXIT ;  /* 0x000000000000794d */ /* 0x000fea0003800000 */
.L_x_6:
[----:B------:R-:W-:-:S00]  /*0af0*/  BRA `(.L_x_6) ;  /* 0xfffffffc00fc7947 */ /* 0x000fc0000383ffff */
[----:B------:R-:W-:-:S00]  /*0b00*/  NOP ;  /* 0x0000000000007918 */ /* 0x000fc00000000000 */
[----:B------:R-:W-:-:S00]  /*0b10*/  NOP ;  /* 0x0000000000007918 */ /* 0x000fc00000000000 */
[----:B------:R-:W-:-:S00]  /*0b20*/  NOP ;  /* 0x0000000000007918 */ /* 0x000fc00000000000 */
[----:B------:R-:W-:-:S00]  /*0b30*/  NOP ;  /* 0x0000000000007918 */ /* 0x000fc00000000000 */
[----:B------:R-:W-:-:S00]  /*0b40*/  NOP ;  /* 0x0000000000007918 */ /* 0x000fc00000000000 */
[----:B------:R-:W-:-:S00]  /*0b50*/  NOP ;  /* 0x0000000000007918 */ /* 0x000fc00000000000 */
[----:B------:R-:W-:-:S00]  /*0b60*/  NOP ;  /* 0x0000000000007918 */ /* 0x000fc00000000000 */
[----:B------:R-:W-:-:S00]  /*0b70*/  NOP ;  /* 0x0000000000007918 */ /* 0x000fc00000000000 */
.L_x_9:


//--------------------- .text._Z13staticReversePfPi --------------------------
	.section	.text._Z13staticReversePfPi,"ax",@progbits
	.align	128
        .global         _Z13staticReversePfPi
        .type           _Z13staticReversePfPi,@function
        .size           _Z13staticReversePfPi,(.L_x_10 - _Z13staticReversePfPi)
        .other          _Z13staticReversePfPi,@"STO_CUDA_ENTRY STV_DEFAULT"
_Z13staticReversePfPi:
.text._Z13staticReversePfPi:
[----:B------:R-:W-:Y:S08]  /*0000*/  LDC R1, c[0x0][0x37c] ;  /* 0x0000df00ff017b82 */ /* 0x000ff00000000800 */
[----:B------:R-:W0:Y:S01]  /*0010*/  LDC.64 R2, c[0x0][0x388] ;  /* 0x0000e200ff027b82 */ /* 0x000e220000000a00 */
[----:B------:R-:W0:Y:S02]  /*0020*/  LDCU.64 UR6, c[0x0][0x358] ;  /* 0x00006b00ff0677ac */ /* 0x000e240008000a00 */
[----:B0-----:R-:W2:Y:S01]  /*0030*/  LDG.E R2, desc[UR6][R2.64] ;  /* 0x0000000602027981 */ /* 0x001ea2000c1e1900 */
[----:B------:R-:W0:Y:S01]  /*0040*/  S2R R9, SR_TID.X ;  /* 0x0000000000097919 */ /* 0x000e220000002100 */
[----:B--2---:R-:W-:-:S13]  /*0050*/  ISETP.NE.AND P0, PT, R2, 0x1, PT ;  /* 0x000000010200780c */ /* 0x004fda0003f05270 */
[----:B0-----:R-:W-:Y:S05]  /*0060*/  @P0 BRA `(.L_x_7) ;  /* 0x0000000000300947 */ /* 0x001fea0003800000 */
[----:B------:R-:W0:Y:S01]  /*0070*/  S2UR UR5, SR_CgaCtaId ;  /* 0x00000000000579c3 */ /* 0x000e220000008800 */
[----:B------:R-:W-:Y:S01]  /*0080*/  UMOV UR4, 0x400 ;  /* 0x0000040000047882 */ /* 0x000fe20000000000 */
[----:B------:R-:W-:-:S06]  /*0090*/  I2FP.F32.U32 R0, R9 ;  /* 0x0000000900007245 */ /* 0x000fcc0000201000 */
[----:B------:R-:W1:Y:S01]  /*00a0*/  LDC.64 R2, c[0x0][0x380] ;  /* 0x0000e000ff027b82 */ /* 0x000e620000000a00 */
[----:B0-----:R-:W-:-:S06]  /*00b0*/  ULEA UR4, UR5, UR4, 0x18 ;  /* 0x0000000405047291 */ /* 0x001fcc000f8ec0ff */
[C---:B------:R-:W-:Y:S01]  /*00c0*/  LEA R5, R9.reuse, UR4, 0x2 ;  /* 0x0000000409057c11 */ /* 0x040fe2000f8e10ff */
[----:B-1----:R-:W-:-:S04]  /*00d0*/  IMAD.WIDE.U32 R2, R9, 0x4, R2 ;  /* 0x0000000409027825 */ /* 0x002fc800078e0002 */
[----:B------:R-:W-:Y:S01]  /*00e0*/  STS [R5], R0 ;  /* 0x0000000005007388 */ /* 0x000fe20000000800 */
[----:B------:R-:W-:Y:S06]  /*00f0*/  BAR.SYNC.DEFER_BLOCKING 0x0 ;  /* 0x0000000000007b1d */ /* 0x000fec0000010000 */
[----:B------:R-:W0:Y:S04]  /*0100*/  LDS R7, [R5] ;  /* 0x0000000005077984 */ /* 0x000e280000000800 */
[----:B0-----:R-:W-:Y:S01]  /*0110*/  STG.E desc[UR6][R2.64], R7 ;  /* 0x0000000702007986 */ /* 0x001fe2000c101906 */
[----:B------:R-:W-:Y:S05]  /*0120*/  EXIT ;  /* 0x000000000000794d */ /* 0x000fea0003800000 */
.L_x_7:
[----:B------:R-:W0:Y:S01]  /*0130*/  S2UR UR5, SR_CgaCtaId ;  /* 0x00000000000579c3 */ /* 0x000e220000008800 */
[----:B------:R-:W-:Y:S01]  /*0140*/  UMOV UR4, 0x400 ;  /* 0x0000040000047882 */ /* 0x000fe20000000000 */
[----:B------:R-:W-:-:S04]  /*0150*/  LOP3.LUT R0, R9, 0x400, RZ, 0xfc, !PT ;  /* 0x0000040009007812 */ /* 0x000fc800078efcff */
[----:B------:R-:W-:Y:S02]  /*0160*/  I2FP.F32.U32 R0, R0 ;  /* 0x0000000000007245 */ /* 0x000fe40000201000 */
        /* <DEDUP_REMOVED lines=9> */
.L_x_8:
        /* <DEDUP_REMOVED lines=16> */
.L_x_10:


//--------------------- .nv.shared.reserved.0     --------------------------
	.section	.nv.shared.reserved.0,"aw",@nobits
	.weak		__nv_reservedSMEM_offset_0_alias
	.size		__nv_reservedSMEM_offset_0_alias, 0, 64
	.other		__nv_reservedSMEM_offset_0_alias,@"STO_CUDA_RESERVED_SHARED STV_DEFAULT"
__nv_reservedSMEM_offset_0_alias:
	.zero		0
	.zero		64


//--------------------- .nv.shared._Z13staticReversePfPi --------------------------
	.section	.nv.shared._Z13staticReversePfPi,"aw",@nobits
	.sectionflags	@""
	.align	4
.nv.shared._Z13staticReversePfPi:
	.zero		5120


//--------------------- .nv.constant0._Z13convolution_1PfS_S_ii --------------------------
	.section	.nv.constant0._Z13convolution_1PfS_S_ii,"a",@progbits
	.sectionflags	@""
	.align	4
.nv.constant0._Z13convolution_1PfS_S_ii:
	.zero		928


//--------------------- .nv.constant0._Z13staticReversePfPi --------------------------
	.section	.nv.constant0._Z13staticReversePfPi,"a",@progbits
	.sectionflags	@""
	.align	4
.nv.constant0._Z13staticReversePfPi:
	.zero		912


//--------------------- SYMBOLS --------------------------

	.type		.nv.reservedSmem.offset0,@object
	.size		.nv.reservedSmem.offset0,0x4
	.type		.nv.reservedSmem.cap,@object
	.size		.nv.reservedSmem.cap,0x4
